//
// Generated by NVIDIA NVVM Compiler
//
// Compiler Build ID: CL-36424714
// Cuda compilation tools, release 13.0, V13.0.88
// Based on NVVM 20.0.0
//

.version 9.0
.target sm_100
.address_size 64

	// .globl	computeAVG
.extern .shared .align 16 .b8 array[];

.visible .entry computeAVG(
	.param .u64 .ptr .align 1 computeAVG_param_0,
	.param .u64 .ptr .align 1 computeAVG_param_1,
	.param .u64 .ptr .align 1 computeAVG_param_2,
	.param .u64 .ptr .align 1 computeAVG_param_3,
	.param .u64 .ptr .align 1 computeAVG_param_4,
	.param .u64 .ptr .align 1 computeAVG_param_5,
	.param .u64 .ptr .align 1 computeAVG_param_6,
	.param .u64 .ptr .align 1 computeAVG_param_7,
	.param .u64 .ptr .align 1 computeAVG_param_8,
	.param .u64 .ptr .align 1 computeAVG_param_9,
	.param .u64 .ptr .align 1 computeAVG_param_10,
	.param .u64 .ptr .align 1 computeAVG_param_11,
	.param .u64 .ptr .align 1 computeAVG_param_12
)
{
	.reg .pred 	%p<7>;
	.reg .b32 	%r<34>;
	.reg .b32 	%f<23>;
	.reg .b64 	%rd<50>;

	ld.param.u64 	%rd3, [computeAVG_param_1];
	ld.param.u64 	%rd5, [computeAVG_param_3];
	ld.param.u64 	%rd6, [computeAVG_param_4];
	ld.param.u64 	%rd7, [computeAVG_param_5];
	ld.param.u64 	%rd8, [computeAVG_param_6];
	ld.param.u64 	%rd9, [computeAVG_param_7];
	ld.param.u64 	%rd10, [computeAVG_param_8];
	ld.param.u64 	%rd11, [computeAVG_param_9];
	ld.param.u64 	%rd12, [computeAVG_param_10];
	ld.param.u64 	%rd14, [computeAVG_param_11];
	ld.param.u64 	%rd13, [computeAVG_param_12];
	cvta.to.global.u64 	%rd1, %rd14;
	mov.u32 	%r1, %ctaid.x;
	mov.u32 	%r2, %tid.x;
	setp.ne.s32 	%p1, %r2, 0;
	@%p1 bra 	$L__BB0_2;
	cvta.to.global.u64 	%rd15, %rd13;
	cvta.to.global.u64 	%rd16, %rd6;
	cvta.to.global.u64 	%rd17, %rd7;
	cvta.to.global.u64 	%rd18, %rd8;
	cvta.to.global.u64 	%rd19, %rd9;
	mul.wide.u32 	%rd20, %r1, 4;
	add.s64 	%rd21, %rd1, %rd20;
	ld.global.u32 	%r12, [%rd21];
	add.s64 	%rd22, %rd15, %rd20;
	ld.global.u32 	%r13, [%rd22];
	mul.wide.s32 	%rd23, %r12, 4;
	add.s64 	%rd24, %rd16, %rd23;
	ld.global.u32 	%r14, [%rd24];
	add.s64 	%rd25, %rd17, %rd23;
	ld.global.u32 	%r15, [%rd25];
	add.s64 	%rd26, %rd18, %rd23;
	ld.global.u32 	%r16, [%rd26];
	st.shared.v4.u32 	[array], {%r13, %r14, %r15, %r16};
	add.s64 	%rd27, %rd19, %rd23;
	ld.global.u32 	%r17, [%rd27];
	st.shared.u32 	[array+16], %r17;
$L__BB0_2:
	bar.sync 	0;
	ld.shared.v4.u32 	{%r18, %r19, %r20, %r21}, [array];
	mov.b64 	%rd28, {%r18, %r19};
	mov.u32 	%r22, array;
	ld.shared.u32 	%r23, [array+16];
	add.s32 	%r3, %r23, %r20;
	add.s32 	%r4, %r18, %r2;
	mul.lo.s32 	%r5, %r2, 3;
	mul.wide.u32 	%rd29, %r1, 4;
	add.s64 	%rd30, %rd1, %rd29;
	ld.global.u32 	%r6, [%rd30];
	setp.ge.s32 	%p2, %r4, %r3;
	shl.b32 	%r24, %r5, 2;
	add.s32 	%r25, %r22, %r24;
	add.s32 	%r7, %r25, 20;
	{ .reg .b32 tmp; mov.b64 {tmp, %r8}, %rd28; }
	@%p2 bra 	$L__BB0_4;
	ld.param.u64 	%rd49, [computeAVG_param_2];
	ld.param.u64 	%rd48, [computeAVG_param_0];
	add.s32 	%r27, %r8, %r4;
	cvta.to.global.u64 	%rd31, %rd5;
	mul.wide.s32 	%rd32, %r27, 4;
	add.s64 	%rd33, %rd31, %rd32;
	ld.global.u32 	%r28, [%rd33];
	cvta.to.global.u64 	%rd34, %rd48;
	mul.wide.s32 	%rd35, %r28, 4;
	add.s64 	%rd36, %rd34, %rd35;
	ld.global.f32 	%f1, [%rd36];
	st.shared.f32 	[%r7], %f1;
	cvta.to.global.u64 	%rd37, %rd3;
	add.s64 	%rd38, %rd37, %rd35;
	ld.global.f32 	%f2, [%rd38];
	st.shared.f32 	[%r7+4], %f2;
	cvta.to.global.u64 	%rd39, %rd49;
	add.s64 	%rd40, %rd39, %rd35;
	ld.global.f32 	%f3, [%rd40];
	st.shared.f32 	[%r7+8], %f3;
	bra.uni 	$L__BB0_5;
$L__BB0_4:
	mov.b32 	%r26, 0;
	st.shared.u32 	[%r7], %r26;
	st.shared.u32 	[%r7+4], %r26;
	st.shared.u32 	[%r7+8], %r26;
$L__BB0_5:
	bar.sync 	0;
	mov.u32 	%r33, %ntid.x;
	setp.lt.u32 	%p3, %r33, 2;
	@%p3 bra 	$L__BB0_9;
$L__BB0_6:
	shr.u32 	%r11, %r33, 1;
	setp.ge.u32 	%p4, %r2, %r11;
	@%p4 bra 	$L__BB0_8;
	mad.lo.s32 	%r29, %r11, 3, %r5;
	shl.b32 	%r30, %r29, 2;
	add.s32 	%r32, %r22, %r30;
	ld.shared.f32 	%f4, [%r32+20];
	ld.shared.f32 	%f5, [%r7];
	add.f32 	%f6, %f4, %f5;
	st.shared.f32 	[%r7], %f6;
	ld.shared.f32 	%f7, [%r32+24];
	ld.shared.f32 	%f8, [%r7+4];
	add.f32 	%f9, %f7, %f8;
	st.shared.f32 	[%r7+4], %f9;
	ld.shared.f32 	%f10, [%r32+28];
	ld.shared.f32 	%f11, [%r7+8];
	add.f32 	%f12, %f10, %f11;
	st.shared.f32 	[%r7+8], %f12;
$L__BB0_8:
	bar.sync 	0;
	setp.gt.u32 	%p5, %r33, 3;
	mov.u32 	%r33, %r11;
	@%p5 bra 	$L__BB0_6;
$L__BB0_9:
	setp.ne.s32 	%p6, %r2, 0;
	@%p6 bra 	$L__BB0_11;
	cvt.rn.f32.s32 	%f13, %r3;
	cvta.to.global.u64 	%rd41, %rd10;
	mul.wide.s32 	%rd42, %r6, 4;
	add.s64 	%rd43, %rd41, %rd42;
	ld.shared.f32 	%f14, [array+20];
	div.rn.f32 	%f15, %f14, %f13;
	atom.global.add.f32 	%f16, [%rd43], %f15;
	cvta.to.global.u64 	%rd44, %rd11;
	add.s64 	%rd45, %rd44, %rd42;
	ld.shared.f32 	%f17, [array+24];
	div.rn.f32 	%f18, %f17, %f13;
	atom.global.add.f32 	%f19, [%rd45], %f18;
	cvta.to.global.u64 	%rd46, %rd12;
	add.s64 	%rd47, %rd46, %rd42;
	ld.shared.f32 	%f20, [array+28];
	div.rn.f32 	%f21, %f20, %f13;
	atom.global.add.f32 	%f22, [%rd47], %f21;
$L__BB0_11:
	ret;

}


// ===== COMPILED SASS (sm_100) =====

	.target	sm_100

	.elftype	@"ET_EXEC"


//--------------------- .note.nv.tkinfo           --------------------------
	.section	.note.nv.tkinfo,"",@"SHT_NOTE"
	.sectionflags	@"SHF_NOTE_NV_TKINFO"
	.tkinfo
        /*0018*/ 	.word	0x00000002
        /*0030*/ 	.string	""
        /*0030*/ 	.string	"ptxas"
        /*0030*/ 	.string	"Cuda compilation tools, release 13.0, V13.0.88"
        /*0030*/ 	.string	"Build cuda_13.0.r13.0/compiler.36424714_0"
        /*0030*/ 	.string	"-arch sm_100 -m 64 "



//--------------------- .note.nv.cuinfo           --------------------------
	.section	.note.nv.cuinfo,"",@"SHT_NOTE"
	.sectionflags	@"SHF_NOTE_NV_CUINFO"
        /*0018*/ 	.short	0x0002
        /*001a*/ 	.short	0x0064
        /*001c*/ 	.short	0x0082
	.zero		2


//--------------------- .nv.info                  --------------------------
	.section	.nv.info,"",@"SHT_CUDA_INFO"
	.align	4


	//----- nvinfo : EIATTR_REGCOUNT
	.align		4
        /*0000*/ 	.byte	0x04, 0x2f
        /*0002*/ 	.short	(.L_1 - .L_0)
	.align		4
.L_0:
        /*0004*/ 	.word	index@(computeAVG)
        /*0008*/ 	.word	0x00000014


	//----- nvinfo : EIATTR_FRAME_SIZE
	.align		4
.L_1:
        /*000c*/ 	.byte	0x04, 0x11
        /*000e*/ 	.short	(.L_3 - .L_2)
	.align		4
.L_2:
        /*0010*/ 	.word	index@($__internal_0_$__cuda_sm3x_div_rn_noftz_f32_slowpath)
        /*0014*/ 	.word	0x00000000


	//----- nvinfo : EIATTR_FRAME_SIZE
	.align		4
.L_3:
        /*0018*/ 	.byte	0x04, 0x11
        /*001a*/ 	.short	(.L_5 - .L_4)
	.align		4
.L_4:
        /*001c*/ 	.word	index@(computeAVG)
        /*0020*/ 	.word	0x00000000


	//----- nvinfo : EIATTR_MIN_STACK_SIZE
	.align		4
.L_5:
        /*0024*/ 	.byte	0x04, 0x12
        /*0026*/ 	.short	(.L_7 - .L_6)
	.align		4
.L_6:
        /*0028*/ 	.word	index@(computeAVG)
        /*002c*/ 	.word	0x00000000
.L_7:


//--------------------- .nv.compat                --------------------------
	.section	.nv.compat,"",@"SHT_CUDA_COMPAT_INFO"
	.align	4
        /*0000*/ 	.byte	0x02, 0x09, 0x00, 0x00, 0x02, 0x02, 0x01, 0x00, 0x02, 0x05, 0x05, 0x00, 0x03, 0x07, 0x01, 0x01
        /*0010*/ 	.byte	0x02, 0x03, 0x00, 0x00, 0x02, 0x06, 0x01, 0x00, 0x04, 0x0b, 0x08, 0x00, 0x01, 0x00, 0x00, 0x00
        /*0020*/ 	.byte	0x00, 0x00, 0x00, 0x00


//--------------------- .nv.info.computeAVG       --------------------------
	.section	.nv.info.computeAVG,"",@"SHT_CUDA_INFO"
	.sectionflags	@""
	.align	4


	//----- nvinfo : EIATTR_CUDA_API_VERSION
	.align		4
        /*0000*/ 	.byte	0x04, 0x37
        /*0002*/ 	.short	(.L_9 - .L_8)
.L_8:
        /*0004*/ 	.word	0x00000082


	//----- nvinfo : EIATTR_KPARAM_INFO
	.align		4
.L_9:
        /*0008*/ 	.byte	0x04, 0x17
        /*000a*/ 	.short	(.L_11 - .L_10)
.L_10:
        /*000c*/ 	.word	0x00000000
        /*0010*/ 	.short	0x000c
        /*0012*/ 	.short	0x0060
        /*0014*/ 	.byte	0x00, 0xf5, 0x21, 0x00


	//----- nvinfo : EIATTR_KPARAM_INFO
	.align		4
.L_11:
        /*0018*/ 	.byte	0x04, 0x17
        /*001a*/ 	.short	(.L_13 - .L_12)
.L_12:
        /*001c*/ 	.word	0x00000000
        /*0020*/ 	.short	0x000b
        /*0022*/ 	.short	0x0058
        /*0024*/ 	.byte	0x00, 0xf5, 0x21, 0x00


	//----- nvinfo : EIATTR_KPARAM_INFO
	.align		4
.L_13:
        /*0028*/ 	.byte	0x04, 0x17
        /*002a*/ 	.short	(.L_15 - .L_14)
.L_14:
        /*002c*/ 	.word	0x00000000
        /*0030*/ 	.short	0x000a
        /*0032*/ 	.short	0x0050
        /*0034*/ 	.byte	0x00, 0xf5, 0x21, 0x00


	//----- nvinfo : EIATTR_KPARAM_INFO
	.align		4
.L_15:
        /*0038*/ 	.byte	0x04, 0x17
        /*003a*/ 	.short	(.L_17 - .L_16)
.L_16:
        /*003c*/ 	.word	0x00000000
        /*0040*/ 	.short	0x0009
        /*0042*/ 	.short	0x0048
        /*0044*/ 	.byte	0x00, 0xf5, 0x21, 0x00


	//----- nvinfo : EIATTR_KPARAM_INFO
	.align		4
.L_17:
        /*0048*/ 	.byte	0x04, 0x17
        /*004a*/ 	.short	(.L_19 - .L_18)
.L_18:
        /*004c*/ 	.word	0x00000000
        /*0050*/ 	.short	0x0008
        /*0052*/ 	.short	0x0040
        /*0054*/ 	.byte	0x00, 0xf5, 0x21, 0x00


	//----- nvinfo : EIATTR_KPARAM_INFO
	.align		4
.L_19:
        /*0058*/ 	.byte	0x04, 0x17
        /*005a*/ 	.short	(.L_21 - .L_20)
.L_20:
        /*005c*/ 	.word	0x00000000
        /*0060*/ 	.short	0x0007
        /*0062*/ 	.short	0x0038
        /*0064*/ 	.byte	0x00, 0xf5, 0x21, 0x00


	//----- nvinfo : EIATTR_KPARAM_INFO
	.align		4
.L_21:
        /*0068*/ 	.byte	0x04, 0x17
        /*006a*/ 	.short	(.L_23 - .L_22)
.L_22:
        /*006c*/ 	.word	0x00000000
        /*0070*/ 	.short	0x0006
        /*0072*/ 	.short	0x0030
        /*0074*/ 	.byte	0x00, 0xf5, 0x21, 0x00


	//----- nvinfo : EIATTR_KPARAM_INFO
	.align		4
.L_23:
        /*0078*/ 	.byte	0x04, 0x17
        /*007a*/ 	.short	(.L_25 - .L_24)
.L_24:
        /*007c*/ 	.word	0x00000000
        /*0080*/ 	.short	0x0005
        /*0082*/ 	.short	0x0028
        /*0084*/ 	.byte	0x00, 0xf5, 0x21, 0x00


	//----- nvinfo : EIATTR_KPARAM_INFO
	.align		4
.L_25:
        /*0088*/ 	.byte	0x04, 0x17
        /*008a*/ 	.short	(.L_27 - .L_26)
.L_26:
        /*008c*/ 	.word	0x00000000
        /*0090*/ 	.short	0x0004
        /*0092*/ 	.short	0x0020
        /*0094*/ 	.byte	0x00, 0xf5, 0x21, 0x00


	//----- nvinfo : EIATTR_KPARAM_INFO
	.align		4
.L_27:
        /*0098*/ 	.byte	0x04, 0x17
        /*009a*/ 	.short	(.L_29 - .L_28)
.L_28:
        /*009c*/ 	.word	0x00000000
        /*00a0*/ 	.short	0x0003
        /*00a2*/ 	.short	0x0018
        /*00a4*/ 	.byte	0x00, 0xf5, 0x21, 0x00


	//----- nvinfo : EIATTR_KPARAM_INFO
	.align		4
.L_29:
        /*00a8*/ 	.byte	0x04, 0x17
        /*00aa*/ 	.short	(.L_31 - .L_30)
.L_30:
        /*00ac*/ 	.word	0x00000000
        /*00b0*/ 	.short	0x0002
        /*00b2*/ 	.short	0x0010
        /*00b4*/ 	.byte	0x00, 0xf5, 0x21, 0x00


	//----- nvinfo : EIATTR_KPARAM_INFO
	.align		4
.L_31:
        /*00b8*/ 	.byte	0x04, 0x17
        /*00ba*/ 	.short	(.L_33 - .L_32)
.L_32:
        /*00bc*/ 	.word	0x00000000
        /*00c0*/ 	.short	0x0001
        /*00c2*/ 	.short	0x0008
        /*00c4*/ 	.byte	0x00, 0xf5, 0x21, 0x00


	//----- nvinfo : EIATTR_KPARAM_INFO
	.align		4
.L_33:
        /*00c8*/ 	.byte	0x04, 0x17
        /*00ca*/ 	.short	(.L_35 - .L_34)
.L_34:
        /*00cc*/ 	.word	0x00000000
        /*00d0*/ 	.short	0x0000
        /*00d2*/ 	.short	0x0000
        /*00d4*/ 	.byte	0x00, 0xf5, 0x21, 0x00


	//----- nvinfo : EIATTR_SPARSE_MMA_MASK
	.align		4
.L_35:
        /*00d8*/ 	.byte	0x03, 0x50
        /*00da*/ 	.short	0x0000


	//----- nvinfo : EIATTR_MAXREG_COUNT
	.align		4
        /*00dc*/ 	.byte	0x03, 0x1b
        /*00de*/ 	.short	0x00ff


	//----- nvinfo : EIATTR_NUM_BARRIERS
	.align		4
        /*00e0*/ 	.byte	0x02, 0x4c
        /*00e2*/ 	.byte	0x01
	.zero		1


	//----- nvinfo : EIATTR_MERCURY_ISA_VERSION
	.align		4
        /*00e4*/ 	.byte	0x03, 0x5f
        /*00e6*/ 	.short	0x0101


	//----- nvinfo : EIATTR_UNUSED_LOAD_BYTE_OFFSET
	.align		4
        /*00e8*/ 	.byte	0x04, 0x44
        /*00ea*/ 	.short	(.L_37 - .L_36)


	//   ....[0]....
.L_36:
        /*00ec*/ 	.word	0x00000260
        /*00f0*/ 	.word	0x00000fff


	//----- nvinfo : EIATTR_VRC_CTA_INIT_COUNT
	.align		4
.L_37:
        /*00f4*/ 	.byte	0x02, 0x4a
	.zero		1
	.zero		1


	//----- nvinfo : EIATTR_EXIT_INSTR_OFFSETS
	.align		4
        /*00f8*/ 	.byte	0x04, 0x1c
        /*00fa*/ 	.short	(.L_39 - .L_38)


	//   ....[0]....
.L_38:
        /*00fc*/ 	.word	0x000005c0


	//   ....[1]....
        /*0100*/ 	.word	0x00000940


	//----- nvinfo : EIATTR_CRS_STACK_SIZE
	.align		4
.L_39:
        /*0104*/ 	.byte	0x04, 0x1e
        /*0106*/ 	.short	(.L_41 - .L_40)
.L_40:
        /*0108*/ 	.word	0x00000000


	//----- nvinfo : EIATTR_CBANK_PARAM_SIZE
	.align		4
.L_41:
        /*010c*/ 	.byte	0x03, 0x19
        /*010e*/ 	.short	0x0068


	//----- nvinfo : EIATTR_PARAM_CBANK
	.align		4
        /*0110*/ 	.byte	0x04, 0x0a
        /*0112*/ 	.short	(.L_43 - .L_42)
	.align		4
.L_42:
        /*0114*/ 	.word	index@(.nv.constant0.computeAVG)
        /*0118*/ 	.short	0x0380
        /*011a*/ 	.short	0x0068


	//----- nvinfo : EIATTR_SW_WAR
	.align		4
.L_43:
        /*011c*/ 	.byte	0x04, 0x36
        /*011e*/ 	.short	(.L_45 - .L_44)
.L_44:
        /*0120*/ 	.word	0x00000008
.L_45:


//--------------------- .nv.callgraph             --------------------------
	.section	.nv.callgraph,"",@"SHT_CUDA_CALLGRAPH"
	.align	4
	.sectionentsize	8
	.align		4
        /*0000*/ 	.word	0x00000000
	.align		4
        /*0004*/ 	.word	0xffffffff
	.align		4
        /*0008*/ 	.word	0x00000000
	.align		4
        /*000c*/ 	.word	0xfffffffe
	.align		4
        /*0010*/ 	.word	0x00000000
	.align		4
        /*0014*/ 	.word	0xfffffffd
	.align		4
        /*0018*/ 	.word	0x00000000
	.align		4
        /*001c*/ 	.word	0xfffffffc


//--------------------- .text.computeAVG          --------------------------
	.section	.text.computeAVG,"ax",@progbits
	.align	128
        .global         computeAVG
        .type           computeAVG,@function
        .size           computeAVG,(.L_x_18 - computeAVG)
        .other          computeAVG,@"STO_CUDA_ENTRY STV_DEFAULT"
computeAVG:
.text.computeAVG:
[----:B------:R-:W-:Y:S01]  /*0000*/  LDC R1, c[0x0][0x37c] ;  /* 0x0000df00ff017b82 */ /* 0x000fe20000000800 */
[----:B------:R-:W0:Y:S01]  /*0010*/  S2R R3, SR_TID.X ;  /* 0x0000000000037919 */ /* 0x000e220000002100 */
[----:B------:R-:W-:Y:S01]  /*0020*/  MOV R0, 0x400 ;  /* 0x0000040000007802 */ /* 0x000fe20000000f00 */
[----:B------:R-:W1:Y:S01]  /*0030*/  LDCU.64 UR6, c[0x0][0x358] ;  /* 0x00006b00ff0677ac */ /* 0x000e620008000a00 */
[----:B------:R-:W-:Y:S01]  /*0040*/  BSSY.RECONVERGENT B0, `(.L_x_0) ;  /* 0x000001d000007945 */ /* 0x000fe20003800200 */
[----:B------:R-:W2:Y:S01]  /*0050*/  S2R R5, SR_CgaCtaId ;  /* 0x0000000000057919 */ /* 0x000ea20000008800 */
[----:B------:R-:W3:Y:S01]  /*0060*/  S2R R2, SR_CTAID.X ;  /* 0x0000000000027919 */ /* 0x000ee20000002500 */
[----:B0-----:R-:W-:Y:S02]  /*0070*/  ISETP.NE.AND P0, PT, R3, RZ, PT ;  /* 0x000000ff0300720c */ /* 0x001fe40003f05270 */
[----:B--2---:R-:W-:-:S11]  /*0080*/  LEA R0, R5, R0, 0x18 ;  /* 0x0000000005007211 */ /* 0x004fd600078ec0ff */
[----:B-1-3--:R-:W-:Y:S05]  /*0090*/  @P0 BRA `(.L_x_1) ;  /* 0x00000000005c0947 */ /* 0x00afea0003800000 */
[----:B------:R-:W0:Y:S08]  /*00a0*/  LDC.64 R4, c[0x0][0x3d8] ;  /* 0x0000f600ff047b82 */ /* 0x000e300000000a00 */
[----:B------:R-:W1:Y:S08]  /*00b0*/  LDC.64 R16, c[0x0][0x3b8] ;  /* 0x0000ee00ff107b82 */ /* 0x000e700000000a00 */
[----:B------:R-:W2:Y:S01]  /*00c0*/  LDC.64 R8, c[0x0][0x3e0] ;  /* 0x0000f800ff087b82 */ /* 0x000ea20000000a00 */
[----:B0-----:R-:W-:-:S07]  /*00d0*/  IMAD.WIDE.U32 R4, R2, 0x4, R4 ;  /* 0x0000000402047825 */ /* 0x001fce00078e0004 */
[----:B------:R-:W0:Y:S01]  /*00e0*/  LDC.64 R10, c[0x0][0x3a0] ;  /* 0x0000e800ff0a7b82 */ /* 0x000e220000000a00 */
[----:B------:R-:W1:Y:S07]  /*00f0*/  LDG.E R5, desc[UR6][R4.64] ;  /* 0x0000000604057981 */ /* 0x000e6e000c1e1900 */
[----:B------:R-:W3:Y:S01]  /*0100*/  LDC.64 R12, c[0x0][0x3a8] ;  /* 0x0000ea00ff0c7b82 */ /* 0x000ee20000000a00 */
[----:B--2---:R-:W-:-:S07]  /*0110*/  IMAD.WIDE.U32 R8, R2, 0x4, R8 ;  /* 0x0000000402087825 */ /* 0x004fce00078e0008 */
[----:B------:R-:W2:Y:S01]  /*0120*/  LDC.64 R14, c[0x0][0x3b0] ;  /* 0x0000ec00ff0e7b82 */ /* 0x000ea20000000a00 */
[----:B------:R-:W4:Y:S07]  /*0130*/  LDG.E R4, desc[UR6][R8.64] ;  /* 0x0000000608047981 */ /* 0x000f2e000c1e1900 */
[----:B------:R-:W5:Y:S01]  /*0140*/  S2UR UR5, SR_CgaCtaId ;  /* 0x00000000000579c3 */ /* 0x000f620000008800 */
[----:B-1----:R-:W-:-:S04]  /*0150*/  IMAD.WIDE R16, R5, 0x4, R16 ;  /* 0x0000000405107825 */ /* 0x002fc800078e0210 */
[C---:B0-----:R-:W-:Y:S02]  /*0160*/  IMAD.WIDE R10, R5.reuse, 0x4, R10 ;  /* 0x00000004050a7825 */ /* 0x041fe400078e020a */
[----:B------:R-:W4:Y:S02]  /*0170*/  LDG.E R16, desc[UR6][R16.64] ;  /* 0x0000000610107981 */ /* 0x000f24000c1e1900 */
[----:B---3--:R-:W-:-:S04]  /*0180*/  IMAD.WIDE R12, R5, 0x4, R12 ;  /* 0x00000004050c7825 */ /* 0x008fc800078e020c */
[----:B--2---:R-:W-:Y:S01]  /*0190*/  IMAD.WIDE R14, R5, 0x4, R14 ;  /* 0x00000004050e7825 */ /* 0x004fe200078e020e */
[----:B------:R-:W2:Y:S04]  /*01a0*/  LDG.E R6, desc[UR6][R12.64] ;  /* 0x000000060c067981 */ /* 0x000ea8000c1e1900 */
[----:B------:R-:W2:Y:S04]  /*01b0*/  LDG.E R5, desc[UR6][R10.64] ;  /* 0x000000060a057981 */ /* 0x000ea8000c1e1900 */
[----:B------:R-:W2:Y:S01]  /*01c0*/  LDG.E R7, desc[UR6][R14.64] ;  /* 0x000000060e077981 */ /* 0x000ea2000c1e1900 */
[----:B------:R-:W-:-:S02]  /*01d0*/  UMOV UR4, 0x400 ;  /* 0x0000040000047882 */ /* 0x000fc40000000000 */
[----:B-----5:R-:W-:-:S09]  /*01e0*/  ULEA UR4, UR5, UR4, 0x18 ;  /* 0x0000000405047291 */ /* 0x020fd2000f8ec0ff */
[----:B----4-:R0:W-:Y:S04]  /*01f0*/  STS [UR4+0x10], R16 ;  /* 0x00001010ff007988 */ /* 0x0101e80008000804 */
[----:B--2---:R0:W-:Y:S02]  /*0200*/  STS.128 [UR4], R4 ;  /* 0x00000004ff007988 */ /* 0x0041e40008000c04 */
.L_x_1:
[----:B------:R-:W-:Y:S05]  /*0210*/  BSYNC.RECONVERGENT B0 ;  /* 0x0000000000007941 */ /* 0x000fea0003800200 */
.L_x_0:
[----:B------:R-:W-:Y:S08]  /*0220*/  BAR.SYNC.DEFER_BLOCKING 0x0 ;  /* 0x0000000000007b1d */ /* 0x000ff00000010000 */
[----:B------:R-:W1:Y:S08]  /*0230*/  LDC.64 R8, c[0x0][0x398] ;  /* 0x0000e600ff087b82 */ /* 0x000e700000000a00 */
[----:B------:R-:W2:Y:S08]  /*0240*/  LDC.64 R12, c[0x0][0x390] ;  /* 0x0000e400ff0c7b82 */ /* 0x000eb00000000a00 */
[----:B------:R-:W3:Y:S01]  /*0250*/  LDC.64 R14, c[0x0][0x3d8] ;  /* 0x0000f600ff0e7b82 */ /* 0x000ee20000000a00 */
[----:B0-----:R-:W0:Y:S04]  /*0260*/  LDS.128 R4, [R0] ;  /* 0x0000000000047984 */ /* 0x001e280000000c00 */
[----:B------:R-:W4:Y:S01]  /*0270*/  LDS R11, [R0+0x10] ;  /* 0x00001000000b7984 */ /* 0x000f220000000800 */
[----:B0-----:R-:W-:-:S02]  /*0280*/  IMAD.IADD R4, R4, 0x1, R3 ;  /* 0x0000000104047824 */ /* 0x001fc400078e0203 */
[----:B----4-:R-:W-:Y:S02]  /*0290*/  IMAD.IADD R6, R6, 0x1, R11 ;  /* 0x0000000106067824 */ /* 0x010fe400078e020b */
[----:B------:R-:W0:Y:S03]  /*02a0*/  LDC.64 R10, c[0x0][0x388] ;  /* 0x0000e200ff0a7b82 */ /* 0x000e260000000a00 */
[----:B------:R-:W-:-:S13]  /*02b0*/  ISETP.GE.AND P0, PT, R4, R6, PT ;  /* 0x000000060400720c */ /* 0x000fda0003f06270 */
[----:B------:R-:W-:-:S05]  /*02c0*/  @!P0 IADD3 R5, PT, PT, R5, R4, RZ ;  /* 0x0000000405058210 */ /* 0x000fca0007ffe0ff */
[----:B-1----:R-:W-:Y:S02]  /*02d0*/  @!P0 IMAD.WIDE R4, R5, 0x4, R8 ;  /* 0x0000000405048825 */ /* 0x002fe400078e0208 */
[----:B------:R-:W1:Y:S04]  /*02e0*/  LDC.64 R8, c[0x0][0x380] ;  /* 0x0000e000ff087b82 */ /* 0x000e680000000a00 */
[----:B------:R-:W1:Y:S01]  /*02f0*/  @!P0 LDG.E R5, desc[UR6][R4.64] ;  /* 0x0000000604058981 */ /* 0x000e62000c1e1900 */
[----:B------:R-:W4:Y:S01]  /*0300*/  LDCU UR4, c[0x0][0x360] ;  /* 0x00006c00ff0477ac */ /* 0x000f220008000800 */
[----:B-1----:R-:W-:-:S04]  /*0310*/  @!P0 IMAD.WIDE R8, R5, 0x4, R8 ;  /* 0x0000000405088825 */ /* 0x002fc800078e0208 */
[C---:B0-----:R-:W-:Y:S02]  /*0320*/  @!P0 IMAD.WIDE R10, R5.reuse, 0x4, R10 ;  /* 0x00000004050a8825 */ /* 0x041fe400078e020a */
[----:B------:R-:W4:Y:S02]  /*0330*/  @!P0 LDG.E R9, desc[UR6][R8.64] ;  /* 0x0000000608098981 */ /* 0x000f24000c1e1900 */
[----:B--2---:R-:W-:Y:S02]  /*0340*/  @!P0 IMAD.WIDE R12, R5, 0x4, R12 ;  /* 0x00000004050c8825 */ /* 0x004fe400078e020c */
[----:B------:R-:W2:Y:S04]  /*0350*/  @!P0 LDG.E R11, desc[UR6][R10.64] ;  /* 0x000000060a0b8981 */ /* 0x000ea8000c1e1900 */
[----:B------:R-:W2:Y:S01]  /*0360*/  @!P0 LDG.E R13, desc[UR6][R12.64] ;  /* 0x000000060c0d8981 */ /* 0x000ea2000c1e1900 */
[----:B------:R-:W-:-:S02]  /*0370*/  IMAD R4, R3, 0xc, R0 ;  /* 0x0000000c03047824 */ /* 0x000fc400078e0200 */
[----:B---3--:R-:W-:-:S05]  /*0380*/  IMAD.WIDE.U32 R14, R2, 0x4, R14 ;  /* 0x00000004020e7825 */ /* 0x008fca00078e000e */
[----:B------:R0:W5:Y:S01]  /*0390*/  LDG.E R2, desc[UR6][R14.64] ;  /* 0x000000060e027981 */ /* 0x000162000c1e1900 */
[----:B----4-:R-:W-:-:S03]  /*03a0*/  UISETP.GE.U32.AND UP0, UPT, UR4, 0x2, UPT ;  /* 0x000000020400788c */ /* 0x010fc6000bf06070 */
[----:B------:R0:W-:Y:S04]  /*03b0*/  @!P0 STS [R4+0x14], R9 ;  /* 0x0000140904008388 */ /* 0x0001e80000000800 */
[----:B--2---:R0:W-:Y:S04]  /*03c0*/  @!P0 STS [R4+0x18], R11 ;  /* 0x0000180b04008388 */ /* 0x0041e80000000800 */
[----:B------:R0:W-:Y:S04]  /*03d0*/  @!P0 STS [R4+0x1c], R13 ;  /* 0x00001c0d04008388 */ /* 0x0001e80000000800 */
[----:B------:R0:W-:Y:S04]  /*03e0*/  @P0 STS [R4+0x14], RZ ;  /* 0x000014ff04000388 */ /* 0x0001e80000000800 */
[----:B------:R0:W-:Y:S04]  /*03f0*/  @P0 STS [R4+0x18], RZ ;  /* 0x000018ff04000388 */ /* 0x0001e80000000800 */
[----:B------:R0:W-:Y:S01]  /*0400*/  @P0 STS [R4+0x1c], RZ ;  /* 0x00001cff04000388 */ /* 0x0001e20000000800 */
[----:B------:R-:W-:Y:S06]  /*0410*/  BAR.SYNC.DEFER_BLOCKING 0x0 ;  /* 0x0000000000007b1d */ /* 0x000fec0000010000 */
[----:B------:R-:W-:Y:S05]  /*0420*/  BRA.U !UP0, `(.L_x_2) ;  /* 0x0000000108607547 */ /* 0x000fea000b800000 */
.L_x_5:
[----:B------:R-:W-:Y:S01]  /*0430*/  USHF.R.U32.HI UR5, URZ, 0x1, UR4 ;  /* 0x00000001ff057899 */ /* 0x000fe20008011604 */
[----:B------:R-:W-:Y:S05]  /*0440*/  BSSY.RECONVERGENT B0, `(.L_x_3) ;  /* 0x0000012000007945 */ /* 0x000fea0003800200 */
[----:B------:R-:W-:-:S13]  /*0450*/  ISETP.GE.U32.AND P0, PT, R3, UR5, PT ;  /* 0x0000000503007c0c */ /* 0x000fda000bf06070 */
[----:B-1----:R-:W-:Y:S05]  /*0460*/  @P0 BRA `(.L_x_4) ;  /* 0x00000000003c0947 */ /* 0x002fea0003800000 */
[----:B------:R-:W-:Y:S01]  /*0470*/  VIADD R5, R3, UR5 ;  /* 0x0000000503057c36 */ /* 0x000fe20008000000 */
[----:B------:R-:W-:Y:S03]  /*0480*/  LDS R8, [R4+0x14] ;  /* 0x0000140004087984 */ /* 0x000fe60000000800 */
[----:B------:R-:W-:Y:S01]  /*0490*/  IMAD R5, R5, 0x3, RZ ;  /* 0x0000000305057824 */ /* 0x000fe200078e02ff */
[----:B0-----:R-:W-:Y:S03]  /*04a0*/  LDS R9, [R4+0x18] ;  /* 0x0000180004097984 */ /* 0x001fe60000000800 */
[----:B------:R-:W-:Y:S01]  /*04b0*/  IMAD R5, R5, 0x4, R0 ;  /* 0x0000000405057824 */ /* 0x000fe200078e0200 */
[----:B------:R-:W-:Y:S04]  /*04c0*/  LDS R11, [R4+0x1c] ;  /* 0x00001c00040b7984 */ /* 0x000fe80000000800 */
[----:B------:R-:W0:Y:S02]  /*04d0*/  LDS R7, [R5+0x14] ;  /* 0x0000140005077984 */ /* 0x000e240000000800 */
[----:B0-----:R-:W-:-:S05]  /*04e0*/  FADD R7, R7, R8 ;  /* 0x0000000807077221 */ /* 0x001fca0000000000 */
[----:B------:R-:W-:Y:S04]  /*04f0*/  STS [R4+0x14], R7 ;  /* 0x0000140704007388 */ /* 0x000fe80000000800 */
[----:B------:R-:W0:Y:S02]  /*0500*/  LDS R8, [R5+0x18] ;  /* 0x0000180005087984 */ /* 0x000e240000000800 */
[----:B0-----:R-:W-:-:S05]  /*0510*/  FADD R9, R8, R9 ;  /* 0x0000000908097221 */ /* 0x001fca0000000000 */
[----:B------:R-:W-:Y:S04]  /*0520*/  STS [R4+0x18], R9 ;  /* 0x0000180904007388 */ /* 0x000fe80000000800 */
[----:B------:R-:W0:Y:S02]  /*0530*/  LDS R8, [R5+0x1c] ;  /* 0x00001c0005087984 */ /* 0x000e240000000800 */
[----:B0-----:R-:W-:-:S05]  /*0540*/  FADD R11, R8, R11 ;  /* 0x0000000b080b7221 */ /* 0x001fca0000000000 */
[----:B------:R1:W-:Y:S02]  /*0550*/  STS [R4+0x1c], R11 ;  /* 0x00001c0b04007388 */ /* 0x0003e40000000800 */
.L_x_4:
[----:B------:R-:W-:Y:S05]  /*0560*/  BSYNC.RECONVERGENT B0 ;  /* 0x0000000000007941 */ /* 0x000fea0003800200 */
.L_x_3:
[----:B------:R-:W-:Y:S01]  /*0570*/  BAR.SYNC.DEFER_BLOCKING 0x0 ;  /* 0x0000000000007b1d */ /* 0x000fe20000010000 */
[----:B------:R-:W-:-:S05]  /*0580*/  UISETP.GT.U32.AND UP0, UPT, UR4, 0x3, UPT ;  /* 0x000000030400788c */ /* 0x000fca000bf04070 */
[----:B------:R-:W-:-:S04]  /*0590*/  UMOV UR4, UR5 ;  /* 0x0000000500047c82 */ /* 0x000fc80008000000 */
[----:B------:R-:W-:Y:S05]  /*05a0*/  BRA.U UP0, `(.L_x_5) ;  /* 0xfffffffd00a07547 */ /* 0x000fea000b83ffff */
.L_x_2:
[----:B------:R-:W-:-:S13]  /*05b0*/  ISETP.NE.AND P0, PT, R3, RZ, PT ;  /* 0x000000ff0300720c */ /* 0x000fda0003f05270 */
[----:B------:R-:W-:Y:S05]  /*05c0*/  @P0 EXIT ;  /* 0x000000000000094d */ /* 0x000fea0003800000 */
[----:B------:R-:W2:Y:S01]  /*05d0*/  S2UR UR5, SR_CgaCtaId ;  /* 0x00000000000579c3 */ /* 0x000ea20000008800 */
[----:B------:R-:W-:Y:S01]  /*05e0*/  UMOV UR4, 0x400 ;  /* 0x0000040000047882 */ /* 0x000fe20000000000 */
[----:B------:R-:W-:-:S04]  /*05f0*/  I2FP.F32.S32 R3, R6 ;  /* 0x0000000600037245 */ /* 0x000fc80000201400 */
[----:B------:R-:W3:Y:S02]  /*0600*/  MUFU.RCP R6, R3 ;  /* 0x0000000300067308 */ /* 0x000ee40000001000 */
[----:B01----:R-:W0:Y:S01]  /*0610*/  LDC.64 R4, c[0x0][0x3c0] ;  /* 0x0000f000ff047b82 */ /* 0x003e220000000a00 */
[----:B---3--:R-:W-:Y:S01]  /*0620*/  FFMA R7, -R3, R6, 1 ;  /* 0x3f80000003077423 */ /* 0x008fe20000000106 */
[----:B--2---:R-:W-:-:S03]  /*0630*/  ULEA UR4, UR5, UR4, 0x18 ;  /* 0x0000000405047291 */ /* 0x004fc6000f8ec0ff */
[----:B------:R-:W-:Y:S01]  /*0640*/  FFMA R7, R6, R7, R6 ;  /* 0x0000000706077223 */ /* 0x000fe20000000006 */
[----:B0----5:R-:W-:-:S05]  /*0650*/  IMAD.WIDE R4, R2, 0x4, R4 ;  /* 0x0000000402047825 */ /* 0x021fca00078e0204 */
[----:B------:R-:W0:Y:S02]  /*0660*/  LDS R0, [UR4+0x14] ;  /* 0x00001404ff007984 */ /* 0x000e240008000800 */
[----:B0-----:R-:W0:Y:S01]  /*0670*/  FCHK P0, R0, R3 ;  /* 0x0000000300007302 */ /* 0x001e220000000000 */
[----:B------:R-:W-:-:S04]  /*0680*/  FFMA R6, R0, R7, RZ ;  /* 0x0000000700067223 */ /* 0x000fc800000000ff */
[----:B------:R-:W-:-:S04]  /*0690*/  FFMA R8, -R3, R6, R0 ;  /* 0x0000000603087223 */ /* 0x000fc80000000100 */
[----:B------:R-:W-:Y:S01]  /*06a0*/  FFMA R9, R7, R8, R6 ;  /* 0x0000000807097223 */ /* 0x000fe20000000006 */
[----:B0-----:R-:W-:Y:S06]  /*06b0*/  @!P0 BRA `(.L_x_6) ;  /* 0x0000000000088947 */ /* 0x001fec0003800000 */
[----:B------:R-:W-:-:S07]  /*06c0*/  MOV R6, 0x6e0 ;  /* 0x000006e000067802 */ /* 0x000fce0000000f00 */
[----:B------:R-:W-:Y:S05]  /*06d0*/  CALL.REL.NOINC `($__internal_0_$__cuda_sm3x_div_rn_noftz_f32_slowpath) ;  /* 0x00000000009c7944 */ /* 0x000fea0003c00000 */
.L_x_6:
[----:B------:R-:W0:Y:S01]  /*06e0*/  S2UR UR5, SR_CgaCtaId ;  /* 0x00000000000579c3 */ /* 0x000e220000008800 */
[----:B------:R-:W-:Y:S01]  /*06f0*/  UMOV UR4, 0x400 ;  /* 0x0000040000047882 */ /* 0x000fe20000000000 */
[----:B------:R-:W1:Y:S01]  /*0700*/  MUFU.RCP R0, R3 ;  /* 0x0000000300007308 */ /* 0x000e620000001000 */
[----:B------:R-:W-:Y:S05]  /*0710*/  REDG.E.ADD.F32.FTZ.RN.STRONG.GPU desc[UR6][R4.64], R9 ;  /* 0x00000009040079a6 */ /* 0x000fea000c12f306 */
[----:B------:R-:W2:Y:S01]  /*0720*/  LDC.64 R6, c[0x0][0x3c8] ;  /* 0x0000f200ff067b82 */ /* 0x000ea20000000a00 */
[----:B-1----:R-:W-:-:S04]  /*0730*/  FFMA R11, -R3, R0, 1 ;  /* 0x3f800000030b7423 */ /* 0x002fc80000000100 */
[----:B------:R-:W-:Y:S01]  /*0740*/  FFMA R0, R0, R11, R0 ;  /* 0x0000000b00007223 */ /* 0x000fe20000000000 */
[----:B0-----:R-:W-:-:S09]  /*0750*/  ULEA UR4, UR5, UR4, 0x18 ;  /* 0x0000000405047291 */ /* 0x001fd2000f8ec0ff */
[----:B------:R-:W0:Y:S02]  /*0760*/  LDS R8, [UR4+0x18] ;  /* 0x00001804ff087984 */ /* 0x000e240008000800 */
[----:B0-----:R-:W0:Y:S01]  /*0770*/  FCHK P0, R8, R3 ;  /* 0x0000000308007302 */ /* 0x001e220000000000 */
[----:B------:R-:W-:-:S04]  /*0780*/  FFMA R11, R0, R8, RZ ;  /* 0x00000008000b7223 */ /* 0x000fc800000000ff */
[----:B------:R-:W-:-:S04]  /*0790*/  FFMA R4, -R3, R11, R8 ;  /* 0x0000000b03047223 */ /* 0x000fc80000000108 */
[----:B------:R-:W-:Y:S01]  /*07a0*/  FFMA R11, R0, R4, R11 ;  /* 0x00000004000b7223 */ /* 0x000fe2000000000b */
[----:B--2---:R-:W-:Y:S01]  /*07b0*/  IMAD.WIDE R4, R2, 0x4, R6 ;  /* 0x0000000402047825 */ /* 0x004fe200078e0206 */
[----:B0-----:R-:W-:Y:S06]  /*07c0*/  @!P0 BRA `(.L_x_7) ;  /* 0x0000000000108947 */ /* 0x001fec0003800000 */
[----:B------:R-:W-:Y:S02]  /*07d0*/  MOV R0, R8 ;  /* 0x0000000800007202 */ /* 0x000fe40000000f00 */
[----:B------:R-:W-:-:S07]  /*07e0*/  MOV R6, 0x800 ;  /* 0x0000080000067802 */ /* 0x000fce0000000f00 */
[----:B------:R-:W-:Y:S05]  /*07f0*/  CALL.REL.NOINC `($__internal_0_$__cuda_sm3x_div_rn_noftz_f32_slowpath) ;  /* 0x0000000000547944 */ /* 0x000fea0003c00000 */
[----:B------:R-:W-:-:S07]  /*0800*/  IMAD.MOV.U32 R11, RZ, RZ, R9 ;  /* 0x000000ffff0b7224 */ /* 0x000fce00078e0009 */
.L_x_7:
        /* <DEDUP_REMOVED lines=15> */
[----:B------:R-:W-:Y:S01]  /*0900*/  IMAD.MOV.U32 R0, RZ, RZ, R8 ;  /* 0x000000ffff007224 */ /* 0x000fe200078e0008 */
[----:B------:R-:W-:-:S07]  /*0910*/  MOV R6, 0x930 ;  /* 0x0000093000067802 */ /* 0x000fce0000000f00 */
[----:B------:R-:W-:Y:S05]  /*0920*/  CALL.REL.NOINC `($__internal_0_$__cuda_sm3x_div_rn_noftz_f32_slowpath) ;  /* 0x0000000000087944 */ /* 0x000fea0003c00000 */
.L_x_8:
[----:B------:R-:W-:Y:S01]  /*0930*/  REDG.E.ADD.F32.FTZ.RN.STRONG.GPU desc[UR6][R4.64], R9 ;  /* 0x00000009040079a6 */ /* 0x000fe2000c12f306 */
[----:B------:R-:W-:Y:S05]  /*0940*/  EXIT ;  /* 0x000000000000794d */ /* 0x000fea0003800000 */
        .weak           $__internal_0_$__cuda_sm3x_div_rn_noftz_f32_slowpath
        .type           $__internal_0_$__cuda_sm3x_div_rn_noftz_f32_slowpath,@function
        .size           $__internal_0_$__cuda_sm3x_div_rn_noftz_f32_slowpath,(.L_x_18 - $__internal_0_$__cuda_sm3x_div_rn_noftz_f32_slowpath)
$__internal_0_$__cuda_sm3x_div_rn_noftz_f32_slowpath:
[--C-:B------:R-:W-:Y:S01]  /*0950*/  SHF.R.U32.HI R8, RZ, 0x17, R3.reuse ;  /* 0x00000017ff087819 */ /* 0x100fe20000011603 */
[----:B------:R-:W-:Y:S01]  /*0960*/  IMAD.MOV.U32 R9, RZ, RZ, R3 ;  /* 0x000000ffff097224 */ /* 0x000fe200078e0003 */
[----:B------:R-:W-:Y:S02]  /*0970*/  SHF.R.U32.HI R7, RZ, 0x17, R0 ;  /* 0x00000017ff077819 */ /* 0x000fe40000011600 */
[----:B------:R-:W-:Y:S02]  /*0980*/  LOP3.LUT R8, R8, 0xff, RZ, 0xc0, !PT ;  /* 0x000000ff08087812 */ /* 0x000fe400078ec0ff */
[----:B------:R-:W-:Y:S02]  /*0990*/  LOP3.LUT R12, R7, 0xff, RZ, 0xc0, !PT ;  /* 0x000000ff070c7812 */ /* 0x000fe400078ec0ff */
[----:B------:R-:W-:-:S03]  /*09a0*/  IADD3 R11, PT, PT, R8, -0x1, RZ ;  /* 0xffffffff080b7810 */ /* 0x000fc60007ffe0ff */
[----:B------:R-:W-:Y:S01]  /*09b0*/  VIADD R10, R12, 0xffffffff ;  /* 0xffffffff0c0a7836 */ /* 0x000fe20000000000 */
[----:B------:R-:W-:-:S04]  /*09c0*/  ISETP.GT.U32.AND P0, PT, R11, 0xfd, PT ;  /* 0x000000fd0b00780c */ /* 0x000fc80003f04070 */
[----:B------:R-:W-:-:S13]  /*09d0*/  ISETP.GT.U32.OR P0, PT, R10, 0xfd, P0 ;  /* 0x000000fd0a00780c */ /* 0x000fda0000704470 */
[----:B------:R-:W-:Y:S01]  /*09e0*/  @!P0 MOV R7, RZ ;  /* 0x000000ff00078202 */ /* 0x000fe20000000f00 */
[----:B------:R-:W-:Y:S06]  /*09f0*/  @!P0 BRA `(.L_x_9) ;  /* 0x00000000005c8947 */ /* 0x000fec0003800000 */
[----:B------:R-:W-:Y:S02]  /*0a00*/  FSETP.GTU.FTZ.AND P0, PT, |R0|, +INF , PT ;  /* 0x7f8000000000780b */ /* 0x000fe40003f1c200 */
[----:B------:R-:W-:-:S04]  /*0a10*/  FSETP.GTU.FTZ.AND P1, PT, |R3|, +INF , PT ;  /* 0x7f8000000300780b */ /* 0x000fc80003f3c200 */
[----:B------:R-:W-:-:S13]  /*0a20*/  PLOP3.LUT P0, PT, P0, P1, PT, 0xf8, 0x8f ;  /* 0x00000000008f781c */ /* 0x000fda0000703f70 */
[----:B------:R-:W-:Y:S05]  /*0a30*/  @P0 BRA `(.L_x_10) ;  /* 0x0000000400440947 */ /* 0x000fea0003800000 */
[----:B------:R-:W-:-:S13]  /*0a40*/  LOP3.LUT P0, RZ, R9, 0x7fffffff, R0, 0xc8, !PT ;  /* 0x7fffffff09ff7812 */ /* 0x000fda000780c800 */
[----:B------:R-:W-:Y:S05]  /*0a50*/  @!P0 BRA `(.L_x_11) ;  /* 0x0000000400348947 */ /* 0x000fea0003800000 */
[C---:B------:R-:W-:Y:S02]  /*0a60*/  FSETP.NEU.FTZ.AND P2, PT, |R0|.reuse, +INF , PT ;  /* 0x7f8000000000780b */ /* 0x040fe40003f5d200 */
[----:B------:R-:W-:Y:S02]  /*0a70*/  FSETP.NEU.FTZ.AND P1, PT, |R3|, +INF , PT ;  /* 0x7f8000000300780b */ /* 0x000fe40003f3d200 */
[----:B------:R-:W-:-:S11]  /*0a80*/  FSETP.NEU.FTZ.AND P0, PT, |R0|, +INF , PT ;  /* 0x7f8000000000780b */ /* 0x000fd60003f1d200 */
[----:B------:R-:W-:Y:S05]  /*0a90*/  @!P1 BRA !P2, `(.L_x_11) ;  /* 0x0000000400249947 */ /* 0x000fea0005000000 */
[----:B------:R-:W-:-:S04]  /*0aa0*/  LOP3.LUT P2, RZ, R0, 0x7fffffff, RZ, 0xc0, !PT ;  /* 0x7fffffff00ff7812 */ /* 0x000fc8000784c0ff */
[----:B------:R-:W-:-:S13]  /*0ab0*/  PLOP3.LUT P1, PT, P1, P2, PT, 0x2f, 0xf2 ;  /* 0x0000000000f2781c */ /* 0x000fda0000f24577 */
[----:B------:R-:W-:Y:S05]  /*0ac0*/  @P1 BRA `(.L_x_12) ;  /* 0x0000000400101947 */ /* 0x000fea0003800000 */
[----:B------:R-:W-:-:S04]  /*0ad0*/  LOP3.LUT P1, RZ, R9, 0x7fffffff, RZ, 0xc0, !PT ;  /* 0x7fffffff09ff7812 */ /* 0x000fc8000782c0ff */
[----:B------:R-:W-:-:S13]  /*0ae0*/  PLOP3.LUT P0, PT, P0, P1, PT, 0x2f, 0xf2 ;  /* 0x0000000000f2781c */ /* 0x000fda0000702577 */
[----:B------:R-:W-:Y:S05]  /*0af0*/  @P0 BRA `(.L_x_13) ;  /* 0x0000000000f80947 */ /* 0x000fea0003800000 */
[----:B------:R-:W-:Y:S02]  /*0b00*/  ISETP.GE.AND P0, PT, R10, RZ, PT ;  /* 0x000000ff0a00720c */ /* 0x000fe40003f06270 */
[----:B------:R-:W-:-:S11]  /*0b10*/  ISETP.GE.AND P1, PT, R11, RZ, PT ;  /* 0x000000ff0b00720c */ /* 0x000fd60003f26270 */
[----:B------:R-:W-:Y:S02]  /*0b20*/  @P0 IMAD.MOV.U32 R7, RZ, RZ, RZ ;  /* 0x000000ffff070224 */ /* 0x000fe400078e00ff */
[----:B------:R-:W-:Y:S01]  /*0b30*/  @!P0 FFMA R0, R0, 1.84467440737095516160e+19, RZ ;  /* 0x5f80000000008823 */ /* 0x000fe200000000ff */
[----:B------:R-:W-:Y:S02]  /*0b40*/  @!P0 IMAD.MOV.U32 R7, RZ, RZ, -0x40 ;  /* 0xffffffc0ff078424 */ /* 0x000fe400078e00ff */
[----:B------:R-:W-:-:S03]  /*0b50*/  @!P1 FFMA R9, R3, 1.84467440737095516160e+19, RZ ;  /* 0x5f80000003099823 */ /* 0x000fc600000000ff */
[----:B------:R-:W-:-:S07]  /*0b60*/  @!P1 IADD3 R7, PT, PT, R7, 0x40, RZ ;  /* 0x0000004007079810 */ /* 0x000fce0007ffe0ff */
.L_x_9:
[----:B------:R-:W-:-:S05]  /*0b70*/  LEA R10, R8, 0xc0800000, 0x17 ;  /* 0xc0800000080a7811 */ /* 0x000fca00078eb8ff */
[----:B------:R-:W-:Y:S02]  /*0b80*/  IMAD.IADD R10, R9, 0x1, -R10 ;  /* 0x00000001090a7824 */ /* 0x000fe400078e0a0a */
[----:B------:R-:W-:Y:S02]  /*0b90*/  VIADD R9, R12, 0xffffff81 ;  /* 0xffffff810c097836 */ /* 0x000fe40000000000 */
[----:B------:R0:W1:Y:S01]  /*0ba0*/  MUFU.RCP R11, R10 ;  /* 0x0000000a000b7308 */ /* 0x0000620000001000 */
[----:B------:R-:W-:Y:S01]  /*0bb0*/  FADD.FTZ R13, -R10, -RZ ;  /* 0x800000ff0a0d7221 */ /* 0x000fe20000010100 */
[C---:B------:R-:W-:Y:S01]  /*0bc0*/  IMAD R0, R9.reuse, -0x800000, R0 ;  /* 0xff80000009007824 */ /* 0x040fe200078e0200 */
[----:B0-----:R-:W-:-:S04]  /*0bd0*/  IADD3 R10, PT, PT, R9, 0x7f, -R8 ;  /* 0x0000007f090a7810 */ /* 0x001fc80007ffe808 */
[----:B------:R-:W-:Y:S01]  /*0be0*/  IADD3 R7, PT, PT, R10, R7, RZ ;  /* 0x000000070a077210 */ /* 0x000fe20007ffe0ff */
[----:B-1----:R-:W-:-:S04]  /*0bf0*/  FFMA R12, R11, R13, 1 ;  /* 0x3f8000000b0c7423 */ /* 0x002fc8000000000d */
[----:B------:R-:W-:-:S04]  /*0c00*/  FFMA R14, R11, R12, R11 ;  /* 0x0000000c0b0e7223 */ /* 0x000fc8000000000b */
[----:B------:R-:W-:-:S04]  /*0c10*/  FFMA R11, R0, R14, RZ ;  /* 0x0000000e000b7223 */ /* 0x000fc800000000ff */
[----:B------:R-:W-:-:S04]  /*0c20*/  FFMA R12, R13, R11, R0 ;  /* 0x0000000b0d0c7223 */ /* 0x000fc80000000000 */
[----:B------:R-:W-:-:S04]  /*0c30*/  FFMA R11, R14, R12, R11 ;  /* 0x0000000c0e0b7223 */ /* 0x000fc8000000000b */
[----:B------:R-:W-:-:S04]  /*0c40*/  FFMA R12, R13, R11, R0 ;  /* 0x0000000b0d0c7223 */ /* 0x000fc80000000000 */
[----:B------:R-:W-:-:S05]  /*0c50*/  FFMA R0, R14, R12, R11 ;  /* 0x0000000c0e007223 */ /* 0x000fca000000000b */
[----:B------:R-:W-:-:S04]  /*0c60*/  SHF.R.U32.HI R8, RZ, 0x17, R0 ;  /* 0x00000017ff087819 */ /* 0x000fc80000011600 */
[----:B------:R-:W-:-:S05]  /*0c70*/  LOP3.LUT R8, R8, 0xff, RZ, 0xc0, !PT ;  /* 0x000000ff08087812 */ /* 0x000fca00078ec0ff */
[----:B------:R-:W-:-:S05]  /*0c80*/  IMAD.IADD R13, R8, 0x1, R7 ;  /* 0x00000001080d7824 */ /* 0x000fca00078e0207 */
[----:B------:R-:W-:-:S04]  /*0c90*/  IADD3 R8, PT, PT, R13, -0x1, RZ ;  /* 0xffffffff0d087810 */ /* 0x000fc80007ffe0ff */
[----:B------:R-:W-:-:S13]  /*0ca0*/  ISETP.GE.U32.AND P0, PT, R8, 0xfe, PT ;  /* 0x000000fe0800780c */ /* 0x000fda0003f06070 */
[----:B------:R-:W-:Y:S05]  /*0cb0*/  @!P0 BRA `(.L_x_14) ;  /* 0x0000000000808947 */ /* 0x000fea0003800000 */
[----:B------:R-:W-:-:S13]  /*0cc0*/  ISETP.GT.AND P0, PT, R13, 0xfe, PT ;  /* 0x000000fe0d00780c */ /* 0x000fda0003f04270 */
[----:B------:R-:W-:Y:S05]  /*0cd0*/  @P0 BRA `(.L_x_15) ;  /* 0x00000000006c0947 */ /* 0x000fea0003800000 */
[----:B------:R-:W-:-:S13]  /*0ce0*/  ISETP.GE.AND P0, PT, R13, 0x1, PT ;  /* 0x000000010d00780c */ /* 0x000fda0003f06270 */
[----:B------:R-:W-:Y:S05]  /*0cf0*/  @P0 BRA `(.L_x_16) ;  /* 0x0000000000980947 */ /* 0x000fea0003800000 */
[----:B------:R-:W-:Y:S02]  /*0d00*/  ISETP.GE.AND P0, PT, R13, -0x18, PT ;  /* 0xffffffe80d00780c */ /* 0x000fe40003f06270 */
[----:B------:R-:W-:-:S11]  /*0d10*/  LOP3.LUT R0, R0, 0x80000000, RZ, 0xc0, !PT ;  /* 0x8000000000007812 */ /* 0x000fd600078ec0ff */
[----:B------:R-:W-:Y:S05]  /*0d20*/  @!P0 BRA `(.L_x_16) ;  /* 0x00000000008c8947 */ /* 0x000fea0003800000 */
[CCC-:B------:R-:W-:Y:S01]  /*0d30*/  FFMA.RZ R7, R14.reuse, R12.reuse, R11.reuse ;  /* 0x0000000c0e077223 */ /* 0x1c0fe2000000c00b */
[C---:B------:R-:W-:Y:S02]  /*0d40*/  VIADD R10, R13.reuse, 0x20 ;  /* 0x000000200d0a7836 */ /* 0x040fe40000000000 */
[CCC-:B------:R-:W-:Y:S01]  /*0d50*/  FFMA.RM R8, R14.reuse, R12.reuse, R11.reuse ;  /* 0x0000000c0e087223 */ /* 0x1c0fe2000000400b */
[----:B------:R-:W-:Y:S02]  /*0d60*/  ISETP.NE.AND P2, PT, R13, RZ, PT ;  /* 0x000000ff0d00720c */ /* 0x000fe40003f45270 */
[----:B------:R-:W-:Y:S01]  /*0d70*/  LOP3.LUT R9, R7, 0x7fffff, RZ, 0xc0, !PT ;  /* 0x007fffff07097812 */ /* 0x000fe200078ec0ff */
[----:B------:R-:W-:Y:S01]  /*0d80*/  FFMA.RP R7, R14, R12, R11 ;  /* 0x0000000c0e077223 */ /* 0x000fe2000000800b */
[----:B------:R-:W-:Y:S02]  /*0d90*/  ISETP.NE.AND P1, PT, R13, RZ, PT ;  /* 0x000000ff0d00720c */ /* 0x000fe40003f25270 */
[----:B------:R-:W-:-:S02]  /*0da0*/  LOP3.LUT R9, R9, 0x800000, RZ, 0xfc, !PT ;  /* 0x0080000009097812 */ /* 0x000fc400078efcff */
[----:B------:R-:W-:Y:S02]  /*0db0*/  IADD3 R11, PT, PT, -R13, RZ, RZ ;  /* 0x000000ff0d0b7210 */ /* 0x000fe40007ffe1ff */
[----:B------:R-:W-:Y:S02]  /*0dc0*/  SHF.L.U32 R10, R9, R10, RZ ;  /* 0x0000000a090a7219 */ /* 0x000fe400000006ff */
[----:B------:R-:W-:Y:S02]  /*0dd0*/  FSETP.NEU.FTZ.AND P0, PT, R7, R8, PT ;  /* 0x000000080700720b */ /* 0x000fe40003f1d000 */
[----:B------:R-:W-:Y:S02]  /*0de0*/  SEL R8, R11, RZ, P2 ;  /* 0x000000ff0b087207 */ /* 0x000fe40001000000 */
[----:B------:R-:W-:Y:S02]  /*0df0*/  ISETP.NE.AND P1, PT, R10, RZ, P1 ;  /* 0x000000ff0a00720c */ /* 0x000fe40000f25270 */
[----:B------:R-:W-:-:S02]  /*0e00*/  SHF.R.U32.HI R8, RZ, R8, R9 ;  /* 0x00000008ff087219 */ /* 0x000fc40000011609 */
[----:B------:R-:W-:Y:S02]  /*0e10*/  PLOP3.LUT P0, PT, P0, P1, PT, 0xf8, 0x8f ;  /* 0x00000000008f781c */ /* 0x000fe40000703f70 */
[----:B------:R-:W-:Y:S02]  /*0e20*/  SHF.R.U32.HI R10, RZ, 0x1, R8 ;  /* 0x00000001ff0a7819 */ /* 0x000fe40000011608 */
[----:B------:R-:W-:-:S04]  /*0e30*/  SEL R7, RZ, 0x1, !P0 ;  /* 0x00000001ff077807 */ /* 0x000fc80004000000 */
[----:B------:R-:W-:-:S04]  /*0e40*/  LOP3.LUT R7, R7, 0x1, R10, 0xf8, !PT ;  /* 0x0000000107077812 */ /* 0x000fc800078ef80a */
[----:B------:R-:W-:-:S05]  /*0e50*/  LOP3.LUT R7, R7, R8, RZ, 0xc0, !PT ;  /* 0x0000000807077212 */ /* 0x000fca00078ec0ff */
[----:B------:R-:W-:-:S05]  /*0e60*/  IMAD.IADD R7, R10, 0x1, R7 ;  /* 0x000000010a077824 */ /* 0x000fca00078e0207 */
[----:B------:R-:W-:Y:S01]  /*0e70*/  LOP3.LUT R0, R7, R0, RZ, 0xfc, !PT ;  /* 0x0000000007007212 */ /* 0x000fe200078efcff */
[----:B------:R-:W-:Y:S06]  /*0e80*/  BRA `(.L_x_16) ;  /* 0x0000000000347947 */ /* 0x000fec0003800000 */
.L_x_15:
[----:B------:R-:W-:-:S04]  /*0e90*/  LOP3.LUT R0, R0, 0x80000000, RZ, 0xc0, !PT ;  /* 0x8000000000007812 */ /* 0x000fc800078ec0ff */
[----:B------:R-:W-:Y:S01]  /*0ea0*/  LOP3.LUT R0, R0, 0x7f800000, RZ, 0xfc, !PT ;  /* 0x7f80000000007812 */ /* 0x000fe200078efcff */
[----:B------:R-:W-:Y:S06]  /*0eb0*/  BRA `(.L_x_16) ;  /* 0x0000000000287947 */ /* 0x000fec0003800000 */
.L_x_14:
[----:B------:R-:W-:Y:S01]  /*0ec0*/  LEA R0, R7, R0, 0x17 ;  /* 0x0000000007007211 */ /* 0x000fe200078eb8ff */
[----:B------:R-:W-:Y:S06]  /*0ed0*/  BRA `(.L_x_16) ;  /* 0x0000000000207947 */ /* 0x000fec0003800000 */
.L_x_13:
[----:B------:R-:W-:-:S04]  /*0ee0*/  LOP3.LUT R0, R9, 0x80000000, R0, 0x48, !PT ;  /* 0x8000000009007812 */ /* 0x000fc800078e4800 */
[----:B------:R-:W-:Y:S01]  /*0ef0*/  LOP3.LUT R0, R0, 0x7f800000, RZ, 0xfc, !PT ;  /* 0x7f80000000007812 */ /* 0x000fe200078efcff */
[----:B------:R-:W-:Y:S06]  /*0f00*/  BRA `(.L_x_16) ;  /* 0x0000000000147947 */ /* 0x000fec0003800000 */
.L_x_12:
[----:B------:R-:W-:Y:S01]  /*0f10*/  LOP3.LUT R0, R9, 0x80000000, R0, 0x48, !PT ;  /* 0x8000000009007812 */ /* 0x000fe200078e4800 */
[----:B------:R-:W-:Y:S06]  /*0f20*/  BRA `(.L_x_16) ;  /* 0x00000000000c7947 */ /* 0x000fec0003800000 */
.L_x_11:
[----:B------:R-:W0:Y:S01]  /*0f30*/  MUFU.RSQ R0, -QNAN ;  /* 0xffc0000000007908 */ /* 0x000e220000001400 */
[----:B------:R-:W-:Y:S05]  /*0f40*/  BRA `(.L_x_16) ;  /* 0x0000000000047947 */ /* 0x000fea0003800000 */
.L_x_10:
[----:B------:R-:W-:-:S07]  /*0f50*/  FADD.FTZ R0, R0, R3 ;  /* 0x0000000300007221 */ /* 0x000fce0000010000 */
.L_x_16:
[----:B------:R-:W-:Y:S02]  /*0f60*/  HFMA2 R7, -RZ, RZ, 0, 0 ;  /* 0x00000000ff077431 */ /* 0x000fe400000001ff */
[----:B0-----:R-:W-:Y:S02]  /*0f70*/  IMAD.MOV.U32 R9, RZ, RZ, R0 ;  /* 0x000000ffff097224 */ /* 0x001fe400078e0000 */
[----:B------:R-:W-:Y:S05]  /*0f80*/  RET.REL.NODEC R6 `(computeAVG) ;  /* 0xfffffff0061c7950 */ /* 0x000fea0003c3ffff */
.L_x_17:
[----:B------:R-:W-:-:S00]  /*0f90*/  BRA `(.L_x_17) ;  /* 0xfffffffc00fc7947 */ /* 0x000fc0000383ffff */
[----:B------:R-:W-:-:S00]  /*0fa0*/  NOP ;  /* 0x0000000000007918 */ /* 0x000fc00000000000 */
        /* <DEDUP_REMOVED lines=13> */
.L_x_18:


//--------------------- .nv.shared.computeAVG     --------------------------
	.section	.nv.shared.computeAVG,"aw",@nobits
	.sectionflags	@""
	.align	16
	.zero		1024


//--------------------- .nv.shared.reserved.0     --------------------------
	.section	.nv.shared.reserved.0,"aw",@nobits
	.weak		__nv_reservedSMEM_offset_0_alias
	.size		__nv_reservedSMEM_offset_0_alias, 0, 64
	.other		__nv_reservedSMEM_offset_0_alias,@"STO_CUDA_RESERVED_SHARED STV_DEFAULT"
__nv_reservedSMEM_offset_0_alias:
	.zero		0
	.zero		64


//--------------------- .nv.constant0.computeAVG  --------------------------
	.section	.nv.constant0.computeAVG,"a",@progbits
	.sectionflags	@""
	.align	4
.nv.constant0.computeAVG:
	.zero		1000


//--------------------- SYMBOLS --------------------------

	.type		.nv.reservedSmem.offset0,@object
	.size		.nv.reservedSmem.offset0,0x4
	.type		.nv.reservedSmem.cap,@object
	.size		.nv.reservedSmem.cap,0x4
